//
// Generated by NVIDIA NVVM Compiler
//
// Compiler Build ID: CL-36424714
// Cuda compilation tools, release 13.0, V13.0.88
// Based on NVVM 20.0.0
//

.version 9.0
.target sm_100
.address_size 64

	// .globl	_Z11rope_kernelPKfS0_PfS1_S0_S0_iii

.visible .entry _Z11rope_kernelPKfS0_PfS1_S0_S0_iii(
	.param .u64 .ptr .align 1 _Z11rope_kernelPKfS0_PfS1_S0_S0_iii_param_0,
	.param .u64 .ptr .align 1 _Z11rope_kernelPKfS0_PfS1_S0_S0_iii_param_1,
	.param .u64 .ptr .align 1 _Z11rope_kernelPKfS0_PfS1_S0_S0_iii_param_2,
	.param .u64 .ptr .align 1 _Z11rope_kernelPKfS0_PfS1_S0_S0_iii_param_3,
	.param .u64 .ptr .align 1 _Z11rope_kernelPKfS0_PfS1_S0_S0_iii_param_4,
	.param .u64 .ptr .align 1 _Z11rope_kernelPKfS0_PfS1_S0_S0_iii_param_5,
	.param .u32 _Z11rope_kernelPKfS0_PfS1_S0_S0_iii_param_6,
	.param .u32 _Z11rope_kernelPKfS0_PfS1_S0_S0_iii_param_7,
	.param .u32 _Z11rope_kernelPKfS0_PfS1_S0_S0_iii_param_8
)
{
	.reg .pred 	%p<2>;
	.reg .b32 	%r<23>;
	.reg .b32 	%f<17>;
	.reg .b64 	%rd<21>;

	ld.param.u64 	%rd1, [_Z11rope_kernelPKfS0_PfS1_S0_S0_iii_param_0];
	ld.param.u64 	%rd2, [_Z11rope_kernelPKfS0_PfS1_S0_S0_iii_param_1];
	ld.param.u64 	%rd3, [_Z11rope_kernelPKfS0_PfS1_S0_S0_iii_param_2];
	ld.param.u64 	%rd4, [_Z11rope_kernelPKfS0_PfS1_S0_S0_iii_param_3];
	ld.param.u64 	%rd5, [_Z11rope_kernelPKfS0_PfS1_S0_S0_iii_param_4];
	ld.param.u64 	%rd6, [_Z11rope_kernelPKfS0_PfS1_S0_S0_iii_param_5];
	ld.param.u32 	%r5, [_Z11rope_kernelPKfS0_PfS1_S0_S0_iii_param_6];
	ld.param.u32 	%r3, [_Z11rope_kernelPKfS0_PfS1_S0_S0_iii_param_7];
	ld.param.u32 	%r4, [_Z11rope_kernelPKfS0_PfS1_S0_S0_iii_param_8];
	mul.lo.s32 	%r6, %r3, %r5;
	shr.u32 	%r7, %r4, 31;
	add.s32 	%r8, %r4, %r7;
	shr.s32 	%r1, %r8, 1;
	mul.lo.s32 	%r9, %r6, %r1;
	mov.u32 	%r10, %ctaid.x;
	mov.u32 	%r11, %ntid.x;
	mov.u32 	%r12, %tid.x;
	mad.lo.s32 	%r2, %r10, %r11, %r12;
	setp.ge.s32 	%p1, %r2, %r9;
	@%p1 bra 	$L__BB0_2;
	cvta.to.global.u64 	%rd7, %rd5;
	cvta.to.global.u64 	%rd8, %rd6;
	cvta.to.global.u64 	%rd9, %rd1;
	cvta.to.global.u64 	%rd10, %rd3;
	cvta.to.global.u64 	%rd11, %rd2;
	cvta.to.global.u64 	%rd12, %rd4;
	mul.lo.s32 	%r13, %r1, %r3;
	div.s32 	%r14, %r2, %r13;
	mul.lo.s32 	%r15, %r14, %r13;
	sub.s32 	%r16, %r2, %r15;
	div.s32 	%r17, %r16, %r1;
	mul.lo.s32 	%r18, %r17, %r1;
	sub.s32 	%r19, %r16, %r18;
	shl.b32 	%r20, %r19, 1;
	mad.lo.s32 	%r21, %r14, %r3, %r17;
	mad.lo.s32 	%r22, %r21, %r4, %r20;
	mul.wide.s32 	%rd13, %r16, 4;
	add.s64 	%rd14, %rd7, %rd13;
	ld.global.f32 	%f1, [%rd14];
	add.s64 	%rd15, %rd8, %rd13;
	ld.global.f32 	%f2, [%rd15];
	mul.wide.s32 	%rd16, %r22, 4;
	add.s64 	%rd17, %rd9, %rd16;
	ld.global.f32 	%f3, [%rd17];
	ld.global.f32 	%f4, [%rd17+4];
	mul.f32 	%f5, %f1, %f3;
	mul.f32 	%f6, %f2, %f4;
	sub.f32 	%f7, %f5, %f6;
	add.s64 	%rd18, %rd10, %rd16;
	st.global.f32 	[%rd18], %f7;
	mul.f32 	%f8, %f1, %f4;
	fma.rn.f32 	%f9, %f2, %f3, %f8;
	st.global.f32 	[%rd18+4], %f9;
	add.s64 	%rd19, %rd11, %rd16;
	ld.global.f32 	%f10, [%rd19];
	ld.global.f32 	%f11, [%rd19+4];
	mul.f32 	%f12, %f1, %f10;
	mul.f32 	%f13, %f2, %f11;
	sub.f32 	%f14, %f12, %f13;
	add.s64 	%rd20, %rd12, %rd16;
	st.global.f32 	[%rd20], %f14;
	mul.f32 	%f15, %f1, %f11;
	fma.rn.f32 	%f16, %f2, %f10, %f15;
	st.global.f32 	[%rd20+4], %f16;
$L__BB0_2:
	ret;

}


// ===== COMPILED SASS (sm_100) =====

	.target	sm_100

	.elftype	@"ET_EXEC"


//--------------------- .note.nv.tkinfo           --------------------------
	.section	.note.nv.tkinfo,"",@"SHT_NOTE"
	.sectionflags	@"SHF_NOTE_NV_TKINFO"
	.tkinfo
        /*0018*/ 	.word	0x00000002
        /*0030*/ 	.string	""
        /*0030*/ 	.string	"ptxas"
        /*0030*/ 	.string	"Cuda compilation tools, release 13.0, V13.0.88"
        /*0030*/ 	.string	"Build cuda_13.0.r13.0/compiler.36424714_0"
        /*0030*/ 	.string	"-arch sm_100 -m 64 "



//--------------------- .note.nv.cuinfo           --------------------------
	.section	.note.nv.cuinfo,"",@"SHT_NOTE"
	.sectionflags	@"SHF_NOTE_NV_CUINFO"
        /*0018*/ 	.short	0x0002
        /*001a*/ 	.short	0x0064
        /*001c*/ 	.short	0x0082
	.zero		2


//--------------------- .nv.info                  --------------------------
	.section	.nv.info,"",@"SHT_CUDA_INFO"
	.align	4


	//----- nvinfo : EIATTR_REGCOUNT
	.align		4
        /*0000*/ 	.byte	0x04, 0x2f
        /*0002*/ 	.short	(.L_1 - .L_0)
	.align		4
.L_0:
        /*0004*/ 	.word	index@(_Z11rope_kernelPKfS0_PfS1_S0_S0_iii)
        /*0008*/ 	.word	0x00000014


	//----- nvinfo : EIATTR_FRAME_SIZE
	.align		4
.L_1:
        /*000c*/ 	.byte	0x04, 0x11
        /*000e*/ 	.short	(.L_3 - .L_2)
	.align		4
.L_2:
        /*0010*/ 	.word	index@(_Z11rope_kernelPKfS0_PfS1_S0_S0_iii)
        /*0014*/ 	.word	0x00000000


	//----- nvinfo : EIATTR_MIN_STACK_SIZE
	.align		4
.L_3:
        /*0018*/ 	.byte	0x04, 0x12
        /*001a*/ 	.short	(.L_5 - .L_4)
	.align		4
.L_4:
        /*001c*/ 	.word	index@(_Z11rope_kernelPKfS0_PfS1_S0_S0_iii)
        /*0020*/ 	.word	0x00000000
.L_5:


//--------------------- .nv.compat                --------------------------
	.section	.nv.compat,"",@"SHT_CUDA_COMPAT_INFO"
	.align	4
        /*0000*/ 	.byte	0x02, 0x09, 0x00, 0x00, 0x02, 0x02, 0x01, 0x00, 0x02, 0x05, 0x05, 0x00, 0x03, 0x07, 0x01, 0x01
        /*0010*/ 	.byte	0x02, 0x03, 0x00, 0x00, 0x02, 0x06, 0x01, 0x00, 0x04, 0x0b, 0x08, 0x00, 0x09, 0x00, 0x00, 0x00
        /*0020*/ 	.byte	0x00, 0x00, 0x00, 0x00


//--------------------- .nv.info._Z11rope_kernelPKfS0_PfS1_S0_S0_iii --------------------------
	.section	.nv.info._Z11rope_kernelPKfS0_PfS1_S0_S0_iii,"",@"SHT_CUDA_INFO"
	.sectionflags	@""
	.align	4


	//----- nvinfo : EIATTR_CUDA_API_VERSION
	.align		4
        /*0000*/ 	.byte	0x04, 0x37
        /*0002*/ 	.short	(.L_7 - .L_6)
.L_6:
        /*0004*/ 	.word	0x00000082


	//----- nvinfo : EIATTR_KPARAM_INFO
	.align		4
.L_7:
        /*0008*/ 	.byte	0x04, 0x17
        /*000a*/ 	.short	(.L_9 - .L_8)
.L_8:
        /*000c*/ 	.word	0x00000000
        /*0010*/ 	.short	0x0008
        /*0012*/ 	.short	0x0038
        /*0014*/ 	.byte	0x00, 0xf0, 0x11, 0x00


	//----- nvinfo : EIATTR_KPARAM_INFO
	.align		4
.L_9:
        /*0018*/ 	.byte	0x04, 0x17
        /*001a*/ 	.short	(.L_11 - .L_10)
.L_10:
        /*001c*/ 	.word	0x00000000
        /*0020*/ 	.short	0x0007
        /*0022*/ 	.short	0x0034
        /*0024*/ 	.byte	0x00, 0xf0, 0x11, 0x00


	//----- nvinfo : EIATTR_KPARAM_INFO
	.align		4
.L_11:
        /*0028*/ 	.byte	0x04, 0x17
        /*002a*/ 	.short	(.L_13 - .L_12)
.L_12:
        /*002c*/ 	.word	0x00000000
        /*0030*/ 	.short	0x0006
        /*0032*/ 	.short	0x0030
        /*0034*/ 	.byte	0x00, 0xf0, 0x11, 0x00


	//----- nvinfo : EIATTR_KPARAM_INFO
	.align		4
.L_13:
        /*0038*/ 	.byte	0x04, 0x17
        /*003a*/ 	.short	(.L_15 - .L_14)
.L_14:
        /*003c*/ 	.word	0x00000000
        /*0040*/ 	.short	0x0005
        /*0042*/ 	.short	0x0028
        /*0044*/ 	.byte	0x00, 0xf5, 0x21, 0x00


	//----- nvinfo : EIATTR_KPARAM_INFO
	.align		4
.L_15:
        /*0048*/ 	.byte	0x04, 0x17
        /*004a*/ 	.short	(.L_17 - .L_16)
.L_16:
        /*004c*/ 	.word	0x00000000
        /*0050*/ 	.short	0x0004
        /*0052*/ 	.short	0x0020
        /*0054*/ 	.byte	0x00, 0xf5, 0x21, 0x00


	//----- nvinfo : EIATTR_KPARAM_INFO
	.align		4
.L_17:
        /*0058*/ 	.byte	0x04, 0x17
        /*005a*/ 	.short	(.L_19 - .L_18)
.L_18:
        /*005c*/ 	.word	0x00000000
        /*0060*/ 	.short	0x0003
        /*0062*/ 	.short	0x0018
        /*0064*/ 	.byte	0x00, 0xf5, 0x21, 0x00


	//----- nvinfo : EIATTR_KPARAM_INFO
	.align		4
.L_19:
        /*0068*/ 	.byte	0x04, 0x17
        /*006a*/ 	.short	(.L_21 - .L_20)
.L_20:
        /*006c*/ 	.word	0x00000000
        /*0070*/ 	.short	0x0002
        /*0072*/ 	.short	0x0010
        /*0074*/ 	.byte	0x00, 0xf5, 0x21, 0x00


	//----- nvinfo : EIATTR_KPARAM_INFO
	.align		4
.L_21:
        /*0078*/ 	.byte	0x04, 0x17
        /*007a*/ 	.short	(.L_23 - .L_22)
.L_22:
        /*007c*/ 	.word	0x00000000
        /*0080*/ 	.short	0x0001
        /*0082*/ 	.short	0x0008
        /*0084*/ 	.byte	0x00, 0xf5, 0x21, 0x00


	//----- nvinfo : EIATTR_KPARAM_INFO
	.align		4
.L_23:
        /*0088*/ 	.byte	0x04, 0x17
        /*008a*/ 	.short	(.L_25 - .L_24)
.L_24:
        /*008c*/ 	.word	0x00000000
        /*0090*/ 	.short	0x0000
        /*0092*/ 	.short	0x0000
        /*0094*/ 	.byte	0x00, 0xf5, 0x21, 0x00


	//----- nvinfo : EIATTR_SPARSE_MMA_MASK
	.align		4
.L_25:
        /*0098*/ 	.byte	0x03, 0x50
        /*009a*/ 	.short	0x0000


	//----- nvinfo : EIATTR_MAXREG_COUNT
	.align		4
        /*009c*/ 	.byte	0x03, 0x1b
        /*009e*/ 	.short	0x00ff


	//----- nvinfo : EIATTR_MERCURY_ISA_VERSION
	.align		4
        /*00a0*/ 	.byte	0x03, 0x5f
        /*00a2*/ 	.short	0x0101


	//----- nvinfo : EIATTR_VRC_CTA_INIT_COUNT
	.align		4
        /*00a4*/ 	.byte	0x02, 0x4a
	.zero		1
	.zero		1


	//----- nvinfo : EIATTR_EXIT_INSTR_OFFSETS
	.align		4
        /*00a8*/ 	.byte	0x04, 0x1c
        /*00aa*/ 	.short	(.L_27 - .L_26)


	//   ....[0]....
.L_26:
        /*00ac*/ 	.word	0x000000c0


	//   ....[1]....
        /*00b0*/ 	.word	0x00000680


	//----- nvinfo : EIATTR_CBANK_PARAM_SIZE
	.align		4
.L_27:
        /*00b4*/ 	.byte	0x03, 0x19
        /*00b6*/ 	.short	0x003c


	//----- nvinfo : EIATTR_PARAM_CBANK
	.align		4
        /*00b8*/ 	.byte	0x04, 0x0a
        /*00ba*/ 	.short	(.L_29 - .L_28)
	.align		4
.L_28:
        /*00bc*/ 	.word	index@(.nv.constant0._Z11rope_kernelPKfS0_PfS1_S0_S0_iii)
        /*00c0*/ 	.short	0x0380
        /*00c2*/ 	.short	0x003c


	//----- nvinfo : EIATTR_SW_WAR
	.align		4
.L_29:
        /*00c4*/ 	.byte	0x04, 0x36
        /*00c6*/ 	.short	(.L_31 - .L_30)
.L_30:
        /*00c8*/ 	.word	0x00000008
.L_31:


//--------------------- .nv.callgraph             --------------------------
	.section	.nv.callgraph,"",@"SHT_CUDA_CALLGRAPH"
	.align	4
	.sectionentsize	8
	.align		4
        /*0000*/ 	.word	0x00000000
	.align		4
        /*0004*/ 	.word	0xffffffff
	.align		4
        /*0008*/ 	.word	0x00000000
	.align		4
        /*000c*/ 	.word	0xfffffffe
	.align		4
        /*0010*/ 	.word	0x00000000
	.align		4
        /*0014*/ 	.word	0xfffffffd
	.align		4
        /*0018*/ 	.word	0x00000000
	.align		4
        /*001c*/ 	.word	0xfffffffc


//--------------------- .text._Z11rope_kernelPKfS0_PfS1_S0_S0_iii --------------------------
	.section	.text._Z11rope_kernelPKfS0_PfS1_S0_S0_iii,"ax",@progbits
	.align	128
        .global         _Z11rope_kernelPKfS0_PfS1_S0_S0_iii
        .type           _Z11rope_kernelPKfS0_PfS1_S0_S0_iii,@function
        .size           _Z11rope_kernelPKfS0_PfS1_S0_S0_iii,(.L_x_1 - _Z11rope_kernelPKfS0_PfS1_S0_S0_iii)
        .other          _Z11rope_kernelPKfS0_PfS1_S0_S0_iii,@"STO_CUDA_ENTRY STV_DEFAULT"
_Z11rope_kernelPKfS0_PfS1_S0_S0_iii:
.text._Z11rope_kernelPKfS0_PfS1_S0_S0_iii:
[----:B------:R-:W-:Y:S01]  /*0000*/  LDC R1, c[0x0][0x37c] ;  /* 0x0000df00ff017b82 */ /* 0x000fe20000000800 */
[----:B------:R-:W0:Y:S07]  /*0010*/  S2R R4, SR_TID.X ;  /* 0x0000000000047919 */ /* 0x000e2e0000002100 */
[----:B------:R-:W1:Y:S01]  /*0020*/  LDC R0, c[0x0][0x3b8] ;  /* 0x0000ee00ff007b82 */ /* 0x000e620000000800 */
[----:B------:R-:W2:Y:S07]  /*0030*/  LDCU.64 UR4, c[0x0][0x3b0] ;  /* 0x00007600ff0477ac */ /* 0x000eae0008000a00 */
[----:B------:R-:W0:Y:S08]  /*0040*/  S2UR UR6, SR_CTAID.X ;  /* 0x00000000000679c3 */ /* 0x000e300000002500 */
[----:B------:R-:W0:Y:S01]  /*0050*/  LDC R3, c[0x0][0x360] ;  /* 0x0000d800ff037b82 */ /* 0x000e220000000800 */
[----:B--2---:R-:W-:Y:S01]  /*0060*/  UIMAD UR4, UR5, UR4, URZ ;  /* 0x00000004050472a4 */ /* 0x004fe2000f8e02ff */
[----:B-1----:R-:W-:-:S04]  /*0070*/  LEA.HI R2, R0, R0, RZ, 0x1 ;  /* 0x0000000000027211 */ /* 0x002fc800078f08ff */
[----:B------:R-:W-:Y:S01]  /*0080*/  SHF.R.S32.HI R2, RZ, 0x1, R2 ;  /* 0x00000001ff027819 */ /* 0x000fe20000011402 */
[----:B0-----:R-:W-:-:S04]  /*0090*/  IMAD R3, R3, UR6, R4 ;  /* 0x0000000603037c24 */ /* 0x001fc8000f8e0204 */
[----:B------:R-:W-:-:S05]  /*00a0*/  IMAD R4, R2, UR4, RZ ;  /* 0x0000000402047c24 */ /* 0x000fca000f8e02ff */
[----:B------:R-:W-:-:S13]  /*00b0*/  ISETP.GE.AND P0, PT, R3, R4, PT ;  /* 0x000000040300720c */ /* 0x000fda0003f06270 */
[----:B------:R-:W-:Y:S05]  /*00c0*/  @P0 EXIT ;  /* 0x000000000000094d */ /* 0x000fea0003800000 */
[----:B------:R-:W-:Y:S01]  /*00d0*/  IMAD R4, R2, UR5, RZ ;  /* 0x0000000502047c24 */ /* 0x000fe2000f8e02ff */
[----:B------:R-:W-:Y:S01]  /*00e0*/  IABS R10, R3 ;  /* 0x00000003000a7213 */ /* 0x000fe20000000000 */
[----:B------:R-:W0:Y:S03]  /*00f0*/  LDCU.64 UR6, c[0x0][0x358] ;  /* 0x00006b00ff0677ac */ /* 0x000e260008000a00 */
[-C--:B------:R-:W-:Y:S02]  /*0100*/  IABS R8, R4.reuse ;  /* 0x0000000400087213 */ /* 0x080fe40000000000 */
[----:B------:R-:W-:Y:S02]  /*0110*/  IABS R11, R4 ;  /* 0x00000004000b7213 */ /* 0x000fe40000000000 */
[----:B------:R-:W1:Y:S02]  /*0120*/  I2F.RP R5, R8 ;  /* 0x0000000800057306 */ /* 0x000e640000209400 */
[----:B------:R-:W-:-:S06]  /*0130*/  IADD3 R11, PT, PT, RZ, -R11, RZ ;  /* 0x8000000bff0b7210 */ /* 0x000fcc0007ffe0ff */
[----:B-1----:R-:W1:Y:S02]  /*0140*/  MUFU.RCP R5, R5 ;  /* 0x0000000500057308 */ /* 0x002e640000001000 */
[----:B-1----:R-:W-:Y:S02]  /*0150*/  IADD3 R6, PT, PT, R5, 0xffffffe, RZ ;  /* 0x0ffffffe05067810 */ /* 0x002fe40007ffe0ff */
[----:B------:R-:W-:-:S04]  /*0160*/  IABS R5, R2 ;  /* 0x0000000200057213 */ /* 0x000fc80000000000 */
[----:B------:R1:W2:Y:S02]  /*0170*/  F2I.FTZ.U32.TRUNC.NTZ R7, R6 ;  /* 0x0000000600077305 */ /* 0x0002a4000021f000 */
[----:B-1----:R-:W-:Y:S01]  /*0180*/  IMAD.MOV.U32 R6, RZ, RZ, RZ ;  /* 0x000000ffff067224 */ /* 0x002fe200078e00ff */
[----:B--2---:R-:W-:-:S05]  /*0190*/  IADD3 R9, PT, PT, RZ, -R7, RZ ;  /* 0x80000007ff097210 */ /* 0x004fca0007ffe0ff */
[----:B------:R-:W-:-:S04]  /*01a0*/  IMAD R9, R9, R8, RZ ;  /* 0x0000000809097224 */ /* 0x000fc800078e02ff */
[----:B------:R-:W-:Y:S01]  /*01b0*/  IMAD.HI.U32 R7, R7, R9, R6 ;  /* 0x0000000907077227 */ /* 0x000fe200078e0006 */
[----:B------:R-:W-:Y:S02]  /*01c0*/  MOV R9, R10 ;  /* 0x0000000a00097202 */ /* 0x000fe40000000f00 */
[----:B------:R-:W1:Y:S03]  /*01d0*/  I2F.RP R10, R5 ;  /* 0x00000005000a7306 */ /* 0x000e660000209400 */
[----:B------:R-:W-:-:S04]  /*01e0*/  IMAD.HI.U32 R6, R7, R9, RZ ;  /* 0x0000000907067227 */ /* 0x000fc800078e00ff */
[----:B------:R-:W-:Y:S01]  /*01f0*/  IMAD R7, R6, R11, R9 ;  /* 0x0000000b06077224 */ /* 0x000fe200078e0209 */
[----:B------:R-:W-:-:S04]  /*0200*/  IABS R11, R2 ;  /* 0x00000002000b7213 */ /* 0x000fc80000000000 */
[----:B------:R-:W-:Y:S02]  /*0210*/  ISETP.GT.U32.AND P2, PT, R8, R7, PT ;  /* 0x000000070800720c */ /* 0x000fe40003f44070 */
[----:B------:R-:W-:Y:S01]  /*0220*/  IADD3 R11, PT, PT, RZ, -R11, RZ ;  /* 0x8000000bff0b7210 */ /* 0x000fe20007ffe0ff */
[----:B-1----:R-:W1:Y:S10]  /*0230*/  MUFU.RCP R10, R10 ;  /* 0x0000000a000a7308 */ /* 0x002e740000001000 */
[----:B------:R-:W-:Y:S01]  /*0240*/  @!P2 IMAD.IADD R7, R7, 0x1, -R8 ;  /* 0x000000010707a824 */ /* 0x000fe200078e0a08 */
[----:B------:R-:W-:-:S02]  /*0250*/  @!P2 IADD3 R6, PT, PT, R6, 0x1, RZ ;  /* 0x000000010606a810 */ /* 0x000fc40007ffe0ff */
[----:B------:R-:W-:Y:S02]  /*0260*/  ISETP.NE.AND P2, PT, R4, RZ, PT ;  /* 0x000000ff0400720c */ /* 0x000fe40003f45270 */
[----:B------:R-:W-:Y:S02]  /*0270*/  ISETP.GE.U32.AND P0, PT, R7, R8, PT ;  /* 0x000000080700720c */ /* 0x000fe40003f06070 */
[----:B------:R-:W-:Y:S02]  /*0280*/  LOP3.LUT R7, R3, R4, RZ, 0x3c, !PT ;  /* 0x0000000403077212 */ /* 0x000fe400078e3cff */
[----:B-1----:R-:W-:Y:S02]  /*0290*/  IADD3 R8, PT, PT, R10, 0xffffffe, RZ ;  /* 0x0ffffffe0a087810 */ /* 0x002fe40007ffe0ff */
[----:B------:R-:W-:Y:S02]  /*02a0*/  ISETP.GE.AND P1, PT, R7, RZ, PT ;  /* 0x000000ff0700720c */ /* 0x000fe40003f26270 */
[----:B------:R1:W2:Y:S05]  /*02b0*/  F2I.FTZ.U32.TRUNC.NTZ R9, R8 ;  /* 0x0000000800097305 */ /* 0x0002aa000021f000 */
[----:B------:R-:W-:-:S02]  /*02c0*/  @P0 VIADD R6, R6, 0x1 ;  /* 0x0000000106060836 */ /* 0x000fc40000000000 */
[----:B-1----:R-:W-:-:S04]  /*02d0*/  HFMA2 R8, -RZ, RZ, 0, 0 ;  /* 0x00000000ff087431 */ /* 0x002fc800000001ff */
[----:B------:R-:W-:Y:S02]  /*02e0*/  @!P1 IADD3 R6, PT, PT, -R6, RZ, RZ ;  /* 0x000000ff06069210 */ /* 0x000fe40007ffe1ff */
[----:B------:R-:W-:Y:S02]  /*02f0*/  @!P2 LOP3.LUT R6, RZ, R4, RZ, 0x33, !PT ;  /* 0x00000004ff06a212 */ /* 0x000fe400078e33ff */
[----:B--2---:R-:W-:-:S03]  /*0300*/  IADD3 R10, PT, PT, RZ, -R9, RZ ;  /* 0x80000009ff0a7210 */ /* 0x004fc60007ffe0ff */
[----:B------:R-:W-:-:S04]  /*0310*/  IMAD.MOV R7, RZ, RZ, -R6 ;  /* 0x000000ffff077224 */ /* 0x000fc800078e0a06 */
[----:B------:R-:W-:Y:S02]  /*0320*/  IMAD R3, R4, R7, R3 ;  /* 0x0000000704037224 */ /* 0x000fe400078e0203 */
[----:B------:R-:W-:-:S03]  /*0330*/  IMAD R7, R10, R5, RZ ;  /* 0x000000050a077224 */ /* 0x000fc600078e02ff */
[----:B------:R-:W-:Y:S01]  /*0340*/  IABS R4, R3 ;  /* 0x0000000300047213 */ /* 0x000fe20000000000 */
[----:B------:R-:W-:-:S04]  /*0350*/  IMAD.HI.U32 R8, R9, R7, R8 ;  /* 0x0000000709087227 */ /* 0x000fc800078e0008 */
[----:B------:R-:W-:Y:S01]  /*0360*/  IMAD.MOV.U32 R7, RZ, RZ, R4 ;  /* 0x000000ffff077224 */ /* 0x000fe200078e0004 */
[----:B------:R-:W-:Y:S02]  /*0370*/  MOV R4, R11 ;  /* 0x0000000b00047202 */ /* 0x000fe40000000f00 */
[----:B------:R-:W1:Y:S01]  /*0380*/  LDC.64 R10, c[0x0][0x380] ;  /* 0x0000e000ff0a7b82 */ /* 0x000e620000000a00 */
[----:B------:R-:W-:-:S04]  /*0390*/  IMAD.HI.U32 R8, R8, R7, RZ ;  /* 0x0000000708087227 */ /* 0x000fc800078e00ff */
[----:B------:R-:W-:-:S05]  /*03a0*/  IMAD R4, R8, R4, R7 ;  /* 0x0000000408047224 */ /* 0x000fca00078e0207 */
[----:B------:R-:W-:-:S13]  /*03b0*/  ISETP.GT.U32.AND P2, PT, R5, R4, PT ;  /* 0x000000040500720c */ /* 0x000fda0003f44070 */
[-C--:B------:R-:W-:Y:S01]  /*03c0*/  @!P2 IADD3 R4, PT, PT, R4, -R5.reuse, RZ ;  /* 0x800000050404a210 */ /* 0x080fe20007ffe0ff */
[----:B------:R-:W-:Y:S01]  /*03d0*/  @!P2 VIADD R8, R8, 0x1 ;  /* 0x000000010808a836 */ /* 0x000fe20000000000 */
[----:B------:R-:W-:Y:S02]  /*03e0*/  ISETP.NE.AND P2, PT, R2, RZ, PT ;  /* 0x000000ff0200720c */ /* 0x000fe40003f45270 */
[----:B------:R-:W-:Y:S02]  /*03f0*/  ISETP.GE.U32.AND P0, PT, R4, R5, PT ;  /* 0x000000050400720c */ /* 0x000fe40003f06070 */
[----:B------:R-:W-:-:S04]  /*0400*/  LOP3.LUT R4, R3, R2, RZ, 0x3c, !PT ;  /* 0x0000000203047212 */ /* 0x000fc800078e3cff */
[----:B------:R-:W-:Y:S02]  /*0410*/  ISETP.GE.AND P1, PT, R4, RZ, PT ;  /* 0x000000ff0400720c */ /* 0x000fe40003f26270 */
[----:B------:R-:W2:Y:S05]  /*0420*/  LDC.64 R4, c[0x0][0x3a0] ;  /* 0x0000e800ff047b82 */ /* 0x000eaa0000000a00 */
[----:B------:R-:W-:-:S04]  /*0430*/  @P0 IADD3 R8, PT, PT, R8, 0x1, RZ ;  /* 0x0000000108080810 */ /* 0x000fc80007ffe0ff */
[----:B------:R-:W-:Y:S02]  /*0440*/  MOV R7, R8 ;  /* 0x0000000800077202 */ /* 0x000fe40000000f00 */
[----:B------:R-:W3:Y:S03]  /*0450*/  LDC.64 R8, c[0x0][0x3a8] ;  /* 0x0000ea00ff087b82 */ /* 0x000ee60000000a00 */
[----:B------:R-:W-:Y:S01]  /*0460*/  @!P1 IMAD.MOV R7, RZ, RZ, -R7 ;  /* 0x000000ffff079224 */ /* 0x000fe200078e0a07 */
[----:B------:R-:W-:-:S04]  /*0470*/  @!P2 LOP3.LUT R7, RZ, R2, RZ, 0x33, !PT ;  /* 0x00000002ff07a212 */ /* 0x000fc800078e33ff */
[----:B------:R-:W-:Y:S01]  /*0480*/  IADD3 R12, PT, PT, -R7, RZ, RZ ;  /* 0x000000ff070c7210 */ /* 0x000fe20007ffe1ff */
[----:B------:R-:W-:-:S04]  /*0490*/  IMAD R6, R6, UR5, R7 ;  /* 0x0000000506067c24 */ /* 0x000fc8000f8e0207 */
[----:B------:R-:W-:Y:S02]  /*04a0*/  IMAD R2, R2, R12, R3 ;  /* 0x0000000c02027224 */ /* 0x000fe400078e0203 */
[----:B--2---:R-:W-:-:S03]  /*04b0*/  IMAD.WIDE R4, R3, 0x4, R4 ;  /* 0x0000000403047825 */ /* 0x004fc600078e0204 */
[----:B------:R-:W-:-:S05]  /*04c0*/  SHF.L.U32 R13, R2, 0x1, RZ ;  /* 0x00000001020d7819 */ /* 0x000fca00000006ff */
[----:B------:R-:W-:Y:S02]  /*04d0*/  IMAD R0, R6, R0, R13 ;  /* 0x0000000006007224 */ /* 0x000fe400078e020d */
[----:B---3--:R-:W-:Y:S01]  /*04e0*/  IMAD.WIDE R6, R3, 0x4, R8 ;  /* 0x0000000403067825 */ /* 0x008fe200078e0208 */
[----:B------:R-:W2:Y:S01]  /*04f0*/  LDC.64 R12, c[0x0][0x388] ;  /* 0x0000e200ff0c7b82 */ /* 0x000ea20000000a00 */
[----:B0-----:R0:W3:Y:S02]  /*0500*/  LDG.E R3, desc[UR6][R4.64] ;  /* 0x0000000604037981 */ /* 0x0010e4000c1e1900 */
[C---:B-1----:R-:W-:Y:S02]  /*0510*/  IMAD.WIDE R8, R0.reuse, 0x4, R10 ;  /* 0x0000000400087825 */ /* 0x042fe400078e020a */
[----:B------:R2:W4:Y:S03]  /*0520*/  LDG.E R2, desc[UR6][R6.64] ;  /* 0x0000000606027981 */ /* 0x000526000c1e1900 */
[----:B------:R-:W1:Y:S01]  /*0530*/  LDC.64 R10, c[0x0][0x390] ;  /* 0x0000e400ff0a7b82 */ /* 0x000e620000000a00 */
[----:B------:R-:W4:Y:S04]  /*0540*/  LDG.E R15, desc[UR6][R8.64+0x4] ;  /* 0x00000406080f7981 */ /* 0x000f28000c1e1900 */
[----:B------:R-:W5:Y:S03]  /*0550*/  LDG.E R14, desc[UR6][R8.64] ;  /* 0x00000006080e7981 */ /* 0x000f66000c1e1900 */
[----:B0-----:R-:W0:Y:S01]  /*0560*/  LDC.64 R4, c[0x0][0x398] ;  /* 0x0000e600ff047b82 */ /* 0x001e220000000a00 */
[----:B--2---:R-:W-:-:S04]  /*0570*/  IMAD.WIDE R6, R0, 0x4, R12 ;  /* 0x0000000400067825 */ /* 0x004fc800078e020c */
[----:B-1----:R-:W-:-:S04]  /*0580*/  IMAD.WIDE R10, R0, 0x4, R10 ;  /* 0x00000004000a7825 */ /* 0x002fc800078e020a */
[-C--:B----4-:R-:W-:Y:S01]  /*0590*/  FMUL R16, R2, R15.reuse ;  /* 0x0000000f02107220 */ /* 0x090fe20000400000 */
[----:B---3--:R-:W-:-:S03]  /*05a0*/  FMUL R17, R3, R15 ;  /* 0x0000000f03117220 */ /* 0x008fc60000400000 */
[-C--:B-----5:R-:W-:Y:S01]  /*05b0*/  FFMA R15, R3, R14.reuse, -R16 ;  /* 0x0000000e030f7223 */ /* 0x0a0fe20000000810 */
[----:B------:R-:W-:-:S04]  /*05c0*/  FFMA R17, R2, R14, R17 ;  /* 0x0000000e02117223 */ /* 0x000fc80000000011 */
[----:B------:R-:W-:Y:S04]  /*05d0*/  STG.E desc[UR6][R10.64], R15 ;  /* 0x0000000f0a007986 */ /* 0x000fe8000c101906 */
[----:B------:R-:W-:Y:S04]  /*05e0*/  STG.E desc[UR6][R10.64+0x4], R17 ;  /* 0x000004110a007986 */ /* 0x000fe8000c101906 */
[----:B------:R-:W2:Y:S04]  /*05f0*/  LDG.E R9, desc[UR6][R6.64+0x4] ;  /* 0x0000040606097981 */ /* 0x000ea8000c1e1900 */
[----:B------:R-:W3:Y:S01]  /*0600*/  LDG.E R8, desc[UR6][R6.64] ;  /* 0x0000000606087981 */ /* 0x000ee2000c1e1900 */
[----:B0-----:R-:W-:-:S04]  /*0610*/  IMAD.WIDE R4, R0, 0x4, R4 ;  /* 0x0000000400047825 */ /* 0x001fc800078e0204 */
[-C--:B--2---:R-:W-:Y:S01]  /*0620*/  FMUL R12, R2, R9.reuse ;  /* 0x00000009020c7220 */ /* 0x084fe20000400000 */
[----:B------:R-:W-:-:S03]  /*0630*/  FMUL R9, R3, R9 ;  /* 0x0000000903097220 */ /* 0x000fc60000400000 */
[-C--:B---3--:R-:W-:Y:S01]  /*0640*/  FFMA R3, R3, R8.reuse, -R12 ;  /* 0x0000000803037223 */ /* 0x088fe2000000080c */
[----:B------:R-:W-:-:S04]  /*0650*/  FFMA R9, R2, R8, R9 ;  /* 0x0000000802097223 */ /* 0x000fc80000000009 */
[----:B------:R-:W-:Y:S04]  /*0660*/  STG.E desc[UR6][R4.64], R3 ;  /* 0x0000000304007986 */ /* 0x000fe8000c101906 */
[----:B------:R-:W-:Y:S01]  /*0670*/  STG.E desc[UR6][R4.64+0x4], R9 ;  /* 0x0000040904007986 */ /* 0x000fe2000c101906 */
[----:B------:R-:W-:Y:S05]  /*0680*/  EXIT ;  /* 0x000000000000794d */ /* 0x000fea0003800000 */
.L_x_0:
[----:B------:R-:W-:-:S00]  /*0690*/  BRA `(.L_x_0) ;  /* 0xfffffffc00fc7947 */ /* 0x000fc0000383ffff */
[----:B------:R-:W-:-:S00]  /*06a0*/  NOP ;  /* 0x0000000000007918 */ /* 0x000fc00000000000 */
        /* <DEDUP_REMOVED lines=13> */
.L_x_1:


//--------------------- .nv.shared.reserved.0     --------------------------
	.section	.nv.shared.reserved.0,"aw",@nobits
	.weak		__nv_reservedSMEM_offset_0_alias
	.size		__nv_reservedSMEM_offset_0_alias, 0, 64
	.other		__nv_reservedSMEM_offset_0_alias,@"STO_CUDA_RESERVED_SHARED STV_DEFAULT"
__nv_reservedSMEM_offset_0_alias:
	.zero		0
	.zero		64


//--------------------- .nv.constant0._Z11rope_kernelPKfS0_PfS1_S0_S0_iii --------------------------
	.section	.nv.constant0._Z11rope_kernelPKfS0_PfS1_S0_S0_iii,"a",@progbits
	.sectionflags	@""
	.align	4
.nv.constant0._Z11rope_kernelPKfS0_PfS1_S0_S0_iii:
	.zero		956


//--------------------- SYMBOLS --------------------------

	.type		.nv.reservedSmem.offset0,@object
	.size		.nv.reservedSmem.offset0,0x4
